//
// Generated by NVIDIA NVVM Compiler
//
// Compiler Build ID: CL-36424714
// Cuda compilation tools, release 13.0, V13.0.88
// Based on NVVM 20.0.0
//

.version 9.0
.target sm_100
.address_size 64

	// .globl	_Z12parallel_sumPfS_
// _ZZ12parallel_sumPfS_E11shared_data has been demoted

.visible .entry _Z12parallel_sumPfS_(
	.param .u64 .ptr .align 1 _Z12parallel_sumPfS__param_0,
	.param .u64 .ptr .align 1 _Z12parallel_sumPfS__param_1
)
{
	.reg .pred 	%p<6>;
	.reg .b32 	%r<13>;
	.reg .b32 	%f<9>;
	.reg .b64 	%rd<9>;
	// demoted variable
	.shared .align 4 .b8 _ZZ12parallel_sumPfS_E11shared_data[1024];
	ld.param.u64 	%rd1, [_Z12parallel_sumPfS__param_0];
	ld.param.u64 	%rd2, [_Z12parallel_sumPfS__param_1];
	mov.u32 	%r1, %tid.x;
	mov.u32 	%r2, %ctaid.x;
	mov.u32 	%r12, %ntid.x;
	mad.lo.s32 	%r4, %r2, %r12, %r1;
	setp.gt.s32 	%p1, %r4, 1023;
	mov.f32 	%f8, 0f00000000;
	@%p1 bra 	$L__BB0_2;
	cvta.to.global.u64 	%rd3, %rd1;
	mul.wide.s32 	%rd4, %r4, 4;
	add.s64 	%rd5, %rd3, %rd4;
	ld.global.f32 	%f8, [%rd5];
$L__BB0_2:
	shl.b32 	%r8, %r1, 2;
	mov.u32 	%r9, _ZZ12parallel_sumPfS_E11shared_data;
	add.s32 	%r5, %r9, %r8;
	st.shared.f32 	[%r5], %f8;
	bar.sync 	0;
	setp.lt.u32 	%p2, %r12, 2;
	@%p2 bra 	$L__BB0_6;
$L__BB0_3:
	shr.u32 	%r7, %r12, 1;
	setp.ge.u32 	%p3, %r1, %r7;
	@%p3 bra 	$L__BB0_5;
	shl.b32 	%r10, %r7, 2;
	add.s32 	%r11, %r5, %r10;
	ld.shared.f32 	%f4, [%r11];
	ld.shared.f32 	%f5, [%r5];
	add.f32 	%f6, %f4, %f5;
	st.shared.f32 	[%r5], %f6;
$L__BB0_5:
	bar.sync 	0;
	setp.gt.u32 	%p4, %r12, 3;
	mov.u32 	%r12, %r7;
	@%p4 bra 	$L__BB0_3;
$L__BB0_6:
	setp.ne.s32 	%p5, %r1, 0;
	@%p5 bra 	$L__BB0_8;
	ld.shared.f32 	%f7, [_ZZ12parallel_sumPfS_E11shared_data];
	cvta.to.global.u64 	%rd6, %rd2;
	mul.wide.u32 	%rd7, %r2, 4;
	add.s64 	%rd8, %rd6, %rd7;
	st.global.f32 	[%rd8], %f7;
$L__BB0_8:
	ret;

}


// ===== COMPILED SASS (sm_100) =====

	.target	sm_100

	.elftype	@"ET_EXEC"


//--------------------- .note.nv.tkinfo           --------------------------
	.section	.note.nv.tkinfo,"",@"SHT_NOTE"
	.sectionflags	@"SHF_NOTE_NV_TKINFO"
	.tkinfo
        /*0018*/ 	.word	0x00000002
        /*0030*/ 	.string	""
        /*0030*/ 	.string	"ptxas"
        /*0030*/ 	.string	"Cuda compilation tools, release 13.0, V13.0.88"
        /*0030*/ 	.string	"Build cuda_13.0.r13.0/compiler.36424714_0"
        /*0030*/ 	.string	"-arch sm_100 -m 64 "



//--------------------- .note.nv.cuinfo           --------------------------
	.section	.note.nv.cuinfo,"",@"SHT_NOTE"
	.sectionflags	@"SHF_NOTE_NV_CUINFO"
        /*0018*/ 	.short	0x0002
        /*001a*/ 	.short	0x0064
        /*001c*/ 	.short	0x0082
	.zero		2


//--------------------- .nv.info                  --------------------------
	.section	.nv.info,"",@"SHT_CUDA_INFO"
	.align	4


	//----- nvinfo : EIATTR_REGCOUNT
	.align		4
        /*0000*/ 	.byte	0x04, 0x2f
        /*0002*/ 	.short	(.L_1 - .L_0)
	.align		4
.L_0:
        /*0004*/ 	.word	index@(_Z12parallel_sumPfS_)
        /*0008*/ 	.word	0x0000000b


	//----- nvinfo : EIATTR_FRAME_SIZE
	.align		4
.L_1:
        /*000c*/ 	.byte	0x04, 0x11
        /*000e*/ 	.short	(.L_3 - .L_2)
	.align		4
.L_2:
        /*0010*/ 	.word	index@(_Z12parallel_sumPfS_)
        /*0014*/ 	.word	0x00000000


	//----- nvinfo : EIATTR_MIN_STACK_SIZE
	.align		4
.L_3:
        /*0018*/ 	.byte	0x04, 0x12
        /*001a*/ 	.short	(.L_5 - .L_4)
	.align		4
.L_4:
        /*001c*/ 	.word	index@(_Z12parallel_sumPfS_)
        /*0020*/ 	.word	0x00000000
.L_5:


//--------------------- .nv.compat                --------------------------
	.section	.nv.compat,"",@"SHT_CUDA_COMPAT_INFO"
	.align	4
        /*0000*/ 	.byte	0x02, 0x09, 0x00, 0x00, 0x02, 0x02, 0x01, 0x00, 0x02, 0x05, 0x05, 0x00, 0x03, 0x07, 0x01, 0x01
        /*0010*/ 	.byte	0x02, 0x03, 0x00, 0x00, 0x02, 0x06, 0x01, 0x00, 0x04, 0x0b, 0x08, 0x00, 0x09, 0x00, 0x00, 0x00
        /*0020*/ 	.byte	0x00, 0x00, 0x00, 0x00


//--------------------- .nv.info._Z12parallel_sumPfS_ --------------------------
	.section	.nv.info._Z12parallel_sumPfS_,"",@"SHT_CUDA_INFO"
	.sectionflags	@""
	.align	4


	//----- nvinfo : EIATTR_CUDA_API_VERSION
	.align		4
        /*0000*/ 	.byte	0x04, 0x37
        /*0002*/ 	.short	(.L_7 - .L_6)
.L_6:
        /*0004*/ 	.word	0x00000082


	//----- nvinfo : EIATTR_KPARAM_INFO
	.align		4
.L_7:
        /*0008*/ 	.byte	0x04, 0x17
        /*000a*/ 	.short	(.L_9 - .L_8)
.L_8:
        /*000c*/ 	.word	0x00000000
        /*0010*/ 	.short	0x0001
        /*0012*/ 	.short	0x0008
        /*0014*/ 	.byte	0x00, 0xf5, 0x21, 0x00


	//----- nvinfo : EIATTR_KPARAM_INFO
	.align		4
.L_9:
        /*0018*/ 	.byte	0x04, 0x17
        /*001a*/ 	.short	(.L_11 - .L_10)
.L_10:
        /*001c*/ 	.word	0x00000000
        /*0020*/ 	.short	0x0000
        /*0022*/ 	.short	0x0000
        /*0024*/ 	.byte	0x00, 0xf5, 0x21, 0x00


	//----- nvinfo : EIATTR_SPARSE_MMA_MASK
	.align		4
.L_11:
        /*0028*/ 	.byte	0x03, 0x50
        /*002a*/ 	.short	0x0000


	//----- nvinfo : EIATTR_MAXREG_COUNT
	.align		4
        /*002c*/ 	.byte	0x03, 0x1b
        /*002e*/ 	.short	0x00ff


	//----- nvinfo : EIATTR_NUM_BARRIERS
	.align		4
        /*0030*/ 	.byte	0x02, 0x4c
        /*0032*/ 	.byte	0x01
	.zero		1


	//----- nvinfo : EIATTR_MERCURY_ISA_VERSION
	.align		4
        /*0034*/ 	.byte	0x03, 0x5f
        /*0036*/ 	.short	0x0101


	//----- nvinfo : EIATTR_VRC_CTA_INIT_COUNT
	.align		4
        /*0038*/ 	.byte	0x02, 0x4a
	.zero		1
	.zero		1


	//----- nvinfo : EIATTR_EXIT_INSTR_OFFSETS
	.align		4
        /*003c*/ 	.byte	0x04, 0x1c
        /*003e*/ 	.short	(.L_13 - .L_12)


	//   ....[0]....
.L_12:
        /*0040*/ 	.word	0x00000200


	//   ....[1]....
        /*0044*/ 	.word	0x00000280


	//----- nvinfo : EIATTR_CBANK_PARAM_SIZE
	.align		4
.L_13:
        /*0048*/ 	.byte	0x03, 0x19
        /*004a*/ 	.short	0x0010


	//----- nvinfo : EIATTR_PARAM_CBANK
	.align		4
        /*004c*/ 	.byte	0x04, 0x0a
        /*004e*/ 	.short	(.L_15 - .L_14)
	.align		4
.L_14:
        /*0050*/ 	.word	index@(.nv.constant0._Z12parallel_sumPfS_)
        /*0054*/ 	.short	0x0380
        /*0056*/ 	.short	0x0010


	//----- nvinfo : EIATTR_SW_WAR
	.align		4
.L_15:
        /*0058*/ 	.byte	0x04, 0x36
        /*005a*/ 	.short	(.L_17 - .L_16)
.L_16:
        /*005c*/ 	.word	0x00000008
.L_17:


//--------------------- .nv.callgraph             --------------------------
	.section	.nv.callgraph,"",@"SHT_CUDA_CALLGRAPH"
	.align	4
	.sectionentsize	8
	.align		4
        /*0000*/ 	.word	0x00000000
	.align		4
        /*0004*/ 	.word	0xffffffff
	.align		4
        /*0008*/ 	.word	0x00000000
	.align		4
        /*000c*/ 	.word	0xfffffffe
	.align		4
        /*0010*/ 	.word	0x00000000
	.align		4
        /*0014*/ 	.word	0xfffffffd
	.align		4
        /*0018*/ 	.word	0x00000000
	.align		4
        /*001c*/ 	.word	0xfffffffc


//--------------------- .text._Z12parallel_sumPfS_ --------------------------
	.section	.text._Z12parallel_sumPfS_,"ax",@progbits
	.align	128
        .global         _Z12parallel_sumPfS_
        .type           _Z12parallel_sumPfS_,@function
        .size           _Z12parallel_sumPfS_,(.L_x_3 - _Z12parallel_sumPfS_)
        .other          _Z12parallel_sumPfS_,@"STO_CUDA_ENTRY STV_DEFAULT"
_Z12parallel_sumPfS_:
.text._Z12parallel_sumPfS_:
[----:B------:R-:W-:Y:S01]  /*0000*/  LDC R1, c[0x0][0x37c] ;  /* 0x0000df00ff017b82 */ /* 0x000fe20000000800 */
[----:B------:R-:W0:Y:S01]  /*0010*/  S2R R6, SR_TID.X ;  /* 0x0000000000067919 */ /* 0x000e220000002100 */
[----:B------:R-:W0:Y:S01]  /*0020*/  LDCU UR8, c[0x0][0x360] ;  /* 0x00006c00ff0877ac */ /* 0x000e220008000800 */
[----:B------:R-:W-:Y:S01]  /*0030*/  IMAD.MOV.U32 R4, RZ, RZ, RZ ;  /* 0x000000ffff047224 */ /* 0x000fe200078e00ff */
[----:B------:R-:W0:Y:S01]  /*0040*/  S2R R7, SR_CTAID.X ;  /* 0x0000000000077919 */ /* 0x000e220000002500 */
[----:B------:R-:W1:Y:S01]  /*0050*/  LDCU.64 UR6, c[0x0][0x358] ;  /* 0x00006b00ff0677ac */ /* 0x000e620008000a00 */
[----:B0-----:R-:W-:-:S05]  /*0060*/  IMAD R5, R7, UR8, R6 ;  /* 0x0000000807057c24 */ /* 0x001fca000f8e0206 */
[----:B------:R-:W-:-:S13]  /*0070*/  ISETP.GT.AND P0, PT, R5, 0x3ff, PT ;  /* 0x000003ff0500780c */ /* 0x000fda0003f04270 */
[----:B------:R-:W0:Y:S02]  /*0080*/  @!P0 LDC.64 R2, c[0x0][0x380] ;  /* 0x0000e000ff028b82 */ /* 0x000e240000000a00 */
[----:B0-----:R-:W-:-:S05]  /*0090*/  @!P0 IMAD.WIDE R2, R5, 0x4, R2 ;  /* 0x0000000405028825 */ /* 0x001fca00078e0202 */
[----:B-1----:R-:W2:Y:S01]  /*00a0*/  @!P0 LDG.E R4, desc[UR6][R2.64] ;  /* 0x0000000602048981 */ /* 0x002ea2000c1e1900 */
[----:B------:R-:W0:Y:S01]  /*00b0*/  S2UR UR5, SR_CgaCtaId ;  /* 0x00000000000579c3 */ /* 0x000e220000008800 */
[----:B------:R-:W-:Y:S01]  /*00c0*/  IMAD.U32 R0, RZ, RZ, UR8 ;  /* 0x00000008ff007e24 */ /* 0x000fe2000f8e00ff */
[----:B------:R-:W-:Y:S01]  /*00d0*/  UMOV UR4, 0x400 ;  /* 0x0000040000047882 */ /* 0x000fe20000000000 */
[----:B------:R-:W-:-:S03]  /*00e0*/  ISETP.NE.AND P0, PT, R6, RZ, PT ;  /* 0x000000ff0600720c */ /* 0x000fc60003f05270 */
[----:B------:R-:W-:Y:S01]  /*00f0*/  ISETP.GE.U32.AND P1, PT, R0, 0x2, PT ;  /* 0x000000020000780c */ /* 0x000fe20003f26070 */
[----:B0-----:R-:W-:-:S06]  /*0100*/  ULEA UR4, UR5, UR4, 0x18 ;  /* 0x0000000405047291 */ /* 0x001fcc000f8ec0ff */
[----:B------:R-:W-:-:S05]  /*0110*/  LEA R5, R6, UR4, 0x2 ;  /* 0x0000000406057c11 */ /* 0x000fca000f8e10ff */
[----:B--2---:R0:W-:Y:S01]  /*0120*/  STS [R5], R4 ;  /* 0x0000000405007388 */ /* 0x0041e20000000800 */
[----:B------:R-:W-:Y:S06]  /*0130*/  BAR.SYNC.DEFER_BLOCKING 0x0 ;  /* 0x0000000000007b1d */ /* 0x000fec0000010000 */
[----:B------:R-:W-:Y:S05]  /*0140*/  @!P1 BRA `(.L_x_0) ;  /* 0x00000000002c9947 */ /* 0x000fea0003800000 */
.L_x_1:
[----:B------:R-:W-:-:S04]  /*0150*/  SHF.R.U32.HI R8, RZ, 0x1, R0 ;  /* 0x00000001ff087819 */ /* 0x000fc80000011600 */
[----:B------:R-:W-:-:S13]  /*0160*/  ISETP.GE.U32.AND P1, PT, R6, R8, PT ;  /* 0x000000080600720c */ /* 0x000fda0003f26070 */
[----:B------:R-:W-:Y:S01]  /*0170*/  @!P1 LEA R2, R8, R5, 0x2 ;  /* 0x0000000508029211 */ /* 0x000fe200078e10ff */
[----:B------:R-:W-:Y:S05]  /*0180*/  @!P1 LDS R3, [R5] ;  /* 0x0000000005039984 */ /* 0x000fea0000000800 */
[----:B------:R-:W0:Y:S02]  /*0190*/  @!P1 LDS R2, [R2] ;  /* 0x0000000002029984 */ /* 0x000e240000000800 */
[----:B0-----:R-:W-:-:S05]  /*01a0*/  @!P1 FADD R4, R2, R3 ;  /* 0x0000000302049221 */ /* 0x001fca0000000000 */
[----:B------:R1:W-:Y:S01]  /*01b0*/  @!P1 STS [R5], R4 ;  /* 0x0000000405009388 */ /* 0x0003e20000000800 */
[----:B------:R-:W-:Y:S01]  /*01c0*/  BAR.SYNC.DEFER_BLOCKING 0x0 ;  /* 0x0000000000007b1d */ /* 0x000fe20000010000 */
[----:B------:R-:W-:Y:S01]  /*01d0*/  ISETP.GT.U32.AND P1, PT, R0, 0x3, PT ;  /* 0x000000030000780c */ /* 0x000fe20003f24070 */
[----:B------:R-:W-:-:S12]  /*01e0*/  IMAD.MOV.U32 R0, RZ, RZ, R8 ;  /* 0x000000ffff007224 */ /* 0x000fd800078e0008 */
[----:B-1----:R-:W-:Y:S05]  /*01f0*/  @P1 BRA `(.L_x_1) ;  /* 0xfffffffc00d41947 */ /* 0x002fea000383ffff */
.L_x_0:
[----:B------:R-:W-:Y:S05]  /*0200*/  @P0 EXIT ;  /* 0x000000000000094d */ /* 0x000fea0003800000 */
[----:B------:R-:W1:Y:S01]  /*0210*/  S2UR UR5, SR_CgaCtaId ;  /* 0x00000000000579c3 */ /* 0x000e620000008800 */
[----:B------:R-:W-:-:S07]  /*0220*/  UMOV UR4, 0x400 ;  /* 0x0000040000047882 */ /* 0x000fce0000000000 */
[----:B------:R-:W2:Y:S01]  /*0230*/  LDC.64 R2, c[0x0][0x388] ;  /* 0x0000e200ff027b82 */ /* 0x000ea20000000a00 */
[----:B-1----:R-:W-:Y:S01]  /*0240*/  ULEA UR4, UR5, UR4, 0x18 ;  /* 0x0000000405047291 */ /* 0x002fe2000f8ec0ff */
[----:B--2---:R-:W-:-:S08]  /*0250*/  IMAD.WIDE.U32 R2, R7, 0x4, R2 ;  /* 0x0000000407027825 */ /* 0x004fd000078e0002 */
[----:B0-----:R-:W0:Y:S04]  /*0260*/  LDS R5, [UR4] ;  /* 0x00000004ff057984 */ /* 0x001e280008000800 */
[----:B0-----:R-:W-:Y:S01]  /*0270*/  STG.E desc[UR6][R2.64], R5 ;  /* 0x0000000502007986 */ /* 0x001fe2000c101906 */
[----:B------:R-:W-:Y:S05]  /*0280*/  EXIT ;  /* 0x000000000000794d */ /* 0x000fea0003800000 */
.L_x_2:
[----:B------:R-:W-:-:S00]  /*0290*/  BRA `(.L_x_2) ;  /* 0xfffffffc00fc7947 */ /* 0x000fc0000383ffff */
[----:B------:R-:W-:-:S00]  /*02a0*/  NOP ;  /* 0x0000000000007918 */ /* 0x000fc00000000000 */
        /* <DEDUP_REMOVED lines=13> */
.L_x_3:


//--------------------- .nv.shared._Z12parallel_sumPfS_ --------------------------
	.section	.nv.shared._Z12parallel_sumPfS_,"aw",@nobits
	.sectionflags	@""
	.align	4
.nv.shared._Z12parallel_sumPfS_:
	.zero		2048


//--------------------- .nv.shared.reserved.0     --------------------------
	.section	.nv.shared.reserved.0,"aw",@nobits
	.weak		__nv_reservedSMEM_offset_0_alias
	.size		__nv_reservedSMEM_offset_0_alias, 0, 64
	.other		__nv_reservedSMEM_offset_0_alias,@"STO_CUDA_RESERVED_SHARED STV_DEFAULT"
__nv_reservedSMEM_offset_0_alias:
	.zero		0
	.zero		64


//--------------------- .nv.constant0._Z12parallel_sumPfS_ --------------------------
	.section	.nv.constant0._Z12parallel_sumPfS_,"a",@progbits
	.sectionflags	@""
	.align	4
.nv.constant0._Z12parallel_sumPfS_:
	.zero		912


//--------------------- SYMBOLS --------------------------

	.type		.nv.reservedSmem.offset0,@object
	.size		.nv.reservedSmem.offset0,0x4
	.type		.nv.reservedSmem.cap,@object
	.size		.nv.reservedSmem.cap,0x4
